//
// Generated by NVIDIA NVVM Compiler
//
// Compiler Build ID: CL-36424714
// Cuda compilation tools, release 13.0, V13.0.88
// Based on NVVM 20.0.0
//

.version 9.0
.target sm_100
.address_size 64

	// .globl	_Z6MatAddPdS_S_ii
// _ZZ11MatBlockSumPdS_iiiE4temp has been demoted
// _ZZ9MatMedianPdS_iiE4temp has been demoted

.visible .entry _Z6MatAddPdS_S_ii(
	.param .u64 .ptr .align 1 _Z6MatAddPdS_S_ii_param_0,
	.param .u64 .ptr .align 1 _Z6MatAddPdS_S_ii_param_1,
	.param .u64 .ptr .align 1 _Z6MatAddPdS_S_ii_param_2,
	.param .u32 _Z6MatAddPdS_S_ii_param_3,
	.param .u32 _Z6MatAddPdS_S_ii_param_4
)
{
	.reg .pred 	%p<2>;
	.reg .b32 	%r<15>;
	.reg .b64 	%rd<11>;
	.reg .b64 	%fd<4>;

	ld.param.u64 	%rd1, [_Z6MatAddPdS_S_ii_param_0];
	ld.param.u64 	%rd2, [_Z6MatAddPdS_S_ii_param_1];
	ld.param.u64 	%rd3, [_Z6MatAddPdS_S_ii_param_2];
	ld.param.u32 	%r3, [_Z6MatAddPdS_S_ii_param_3];
	ld.param.u32 	%r4, [_Z6MatAddPdS_S_ii_param_4];
	mov.u32 	%r6, %ctaid.x;
	mov.u32 	%r7, %ntid.x;
	mov.u32 	%r8, %tid.x;
	mad.lo.s32 	%r1, %r6, %r7, %r8;
	mov.u32 	%r9, %ctaid.y;
	mov.u32 	%r10, %ntid.y;
	mov.u32 	%r11, %tid.y;
	mad.lo.s32 	%r12, %r9, %r10, %r11;
	max.s32 	%r13, %r1, %r12;
	setp.ge.s32 	%p1, %r13, %r4;
	@%p1 bra 	$L__BB0_2;
	cvta.to.global.u64 	%rd4, %rd1;
	cvta.to.global.u64 	%rd5, %rd2;
	cvta.to.global.u64 	%rd6, %rd3;
	mad.lo.s32 	%r14, %r3, %r12, %r1;
	mul.wide.s32 	%rd7, %r14, 8;
	add.s64 	%rd8, %rd4, %rd7;
	ld.global.f64 	%fd1, [%rd8];
	add.s64 	%rd9, %rd5, %rd7;
	ld.global.f64 	%fd2, [%rd9];
	add.f64 	%fd3, %fd1, %fd2;
	add.s64 	%rd10, %rd6, %rd7;
	st.global.f64 	[%rd10], %fd3;
$L__BB0_2:
	ret;

}
	// .globl	_Z11MatBlockSumPdS_iii
.visible .entry _Z11MatBlockSumPdS_iii(
	.param .u64 .ptr .align 1 _Z11MatBlockSumPdS_iii_param_0,
	.param .u64 .ptr .align 1 _Z11MatBlockSumPdS_iii_param_1,
	.param .u32 _Z11MatBlockSumPdS_iii_param_2,
	.param .u32 _Z11MatBlockSumPdS_iii_param_3,
	.param .u32 _Z11MatBlockSumPdS_iii_param_4
)
{
	.reg .pred 	%p<8>;
	.reg .b32 	%r<28>;
	.reg .b64 	%rd<10>;
	.reg .b64 	%fd<31>;
	// demoted variable
	.shared .align 8 .b8 _ZZ11MatBlockSumPdS_iiiE4temp[2048];
	ld.param.u64 	%rd1, [_Z11MatBlockSumPdS_iii_param_0];
	ld.param.u64 	%rd2, [_Z11MatBlockSumPdS_iii_param_1];
	ld.param.u32 	%r9, [_Z11MatBlockSumPdS_iii_param_2];
	ld.param.u32 	%r11, [_Z11MatBlockSumPdS_iii_param_3];
	ld.param.u32 	%r10, [_Z11MatBlockSumPdS_iii_param_4];
	mov.u32 	%r1, %ctaid.x;
	mov.u32 	%r13, %ntid.x;
	mov.u32 	%r2, %tid.x;
	mad.lo.s32 	%r3, %r1, %r13, %r2;
	mov.u32 	%r4, %ctaid.y;
	mov.u32 	%r14, %ntid.y;
	mov.u32 	%r5, %tid.y;
	mad.lo.s32 	%r15, %r4, %r14, %r5;
	setp.lt.s32 	%p1, %r3, 0;
	max.s32 	%r16, %r3, %r15;
	setp.ge.s32 	%p2, %r16, %r11;
	shl.b32 	%r17, %r5, 7;
	mov.u32 	%r18, _ZZ11MatBlockSumPdS_iiiE4temp;
	add.s32 	%r19, %r18, %r17;
	shl.b32 	%r20, %r2, 3;
	add.s32 	%r7, %r19, %r20;
	or.pred  	%p3, %p2, %p1;
	@%p3 bra 	$L__BB1_2;
	cvta.to.global.u64 	%rd4, %rd1;
	mad.lo.s32 	%r21, %r9, %r15, %r3;
	mul.wide.s32 	%rd5, %r21, 8;
	add.s64 	%rd6, %rd4, %rd5;
	ld.global.f64 	%fd1, [%rd6];
	st.shared.f64 	[%r7], %fd1;
	bra.uni 	$L__BB1_3;
$L__BB1_2:
	mov.b64 	%rd3, 0;
	st.shared.u64 	[%r7], %rd3;
$L__BB1_3:
	bar.sync 	0;
	bar.sync 	0;
	or.b32  	%r8, %r2, %r5;
	and.b32  	%r22, %r8, 1016;
	setp.ne.s32 	%p4, %r22, 0;
	@%p4 bra 	$L__BB1_5;
	ld.shared.f64 	%fd2, [%r7];
	ld.shared.f64 	%fd3, [%r7+64];
	add.f64 	%fd4, %fd2, %fd3;
	ld.shared.f64 	%fd5, [%r7+1024];
	add.f64 	%fd6, %fd4, %fd5;
	ld.shared.f64 	%fd7, [%r7+1088];
	add.f64 	%fd8, %fd6, %fd7;
	st.shared.f64 	[%r7], %fd8;
$L__BB1_5:
	bar.sync 	0;
	and.b32  	%r23, %r8, 1020;
	setp.ne.s32 	%p5, %r23, 0;
	@%p5 bra 	$L__BB1_7;
	ld.shared.f64 	%fd9, [%r7];
	ld.shared.f64 	%fd10, [%r7+32];
	add.f64 	%fd11, %fd9, %fd10;
	ld.shared.f64 	%fd12, [%r7+512];
	add.f64 	%fd13, %fd11, %fd12;
	ld.shared.f64 	%fd14, [%r7+544];
	add.f64 	%fd15, %fd13, %fd14;
	st.shared.f64 	[%r7], %fd15;
$L__BB1_7:
	bar.sync 	0;
	and.b32  	%r24, %r8, 1022;
	setp.ne.s32 	%p6, %r24, 0;
	@%p6 bra 	$L__BB1_9;
	ld.shared.f64 	%fd16, [%r7];
	ld.shared.f64 	%fd17, [%r7+16];
	add.f64 	%fd18, %fd16, %fd17;
	ld.shared.f64 	%fd19, [%r7+256];
	add.f64 	%fd20, %fd18, %fd19;
	ld.shared.f64 	%fd21, [%r7+272];
	add.f64 	%fd22, %fd20, %fd21;
	st.shared.f64 	[%r7], %fd22;
$L__BB1_9:
	bar.sync 	0;
	setp.ne.s32 	%p7, %r8, 0;
	@%p7 bra 	$L__BB1_11;
	ld.shared.f64 	%fd23, [%r7];
	ld.shared.f64 	%fd24, [%r7+8];
	add.f64 	%fd25, %fd23, %fd24;
	ld.shared.f64 	%fd26, [%r7+128];
	add.f64 	%fd27, %fd25, %fd26;
	ld.shared.f64 	%fd28, [%r7+136];
	add.f64 	%fd29, %fd27, %fd28;
	st.shared.f64 	[%r7], %fd29;
$L__BB1_11:
	cvta.to.global.u64 	%rd7, %rd2;
	bar.sync 	0;
	ld.shared.f64 	%fd30, [_ZZ11MatBlockSumPdS_iiiE4temp];
	mul.lo.s32 	%r25, %r10, %r4;
	shr.u32 	%r26, %r25, 4;
	add.s32 	%r27, %r26, %r1;
	mul.wide.u32 	%rd8, %r27, 8;
	add.s64 	%rd9, %rd7, %rd8;
	st.global.f64 	[%rd9], %fd30;
	ret;

}
	// .globl	_Z9MatMedianPdS_ii
.visible .entry _Z9MatMedianPdS_ii(
	.param .u64 .ptr .align 1 _Z9MatMedianPdS_ii_param_0,
	.param .u64 .ptr .align 1 _Z9MatMedianPdS_ii_param_1,
	.param .u32 _Z9MatMedianPdS_ii_param_2,
	.param .u32 _Z9MatMedianPdS_ii_param_3
)
{
	.reg .pred 	%p<20>;
	.reg .b32 	%r<26>;
	.reg .b64 	%rd<18>;
	.reg .b64 	%fd<15>;
	// demoted variable
	.shared .align 8 .b8 _ZZ9MatMedianPdS_iiE4temp[2592];
	ld.param.u64 	%rd4, [_Z9MatMedianPdS_ii_param_0];
	ld.param.u64 	%rd3, [_Z9MatMedianPdS_ii_param_1];
	ld.param.u32 	%r10, [_Z9MatMedianPdS_ii_param_2];
	ld.param.u32 	%r11, [_Z9MatMedianPdS_ii_param_3];
	cvta.to.global.u64 	%rd1, %rd4;
	mov.u32 	%r12, %ctaid.x;
	mov.u32 	%r13, %ntid.x;
	mov.u32 	%r1, %tid.x;
	mad.lo.s32 	%r2, %r12, %r13, %r1;
	mov.u32 	%r14, %ctaid.y;
	mov.u32 	%r15, %ntid.y;
	mov.u32 	%r3, %tid.y;
	mad.lo.s32 	%r4, %r14, %r15, %r3;
	setp.ne.s32 	%p1, %r1, 15;
	setp.ge.s32 	%p2, %r2, %r11;
	mul.lo.s32 	%r5, %r10, %r4;
	cvt.s64.s32 	%rd5, %r5;
	cvt.s64.s32 	%rd6, %r2;
	add.s64 	%rd7, %rd6, %rd5;
	shl.b64 	%rd8, %rd7, 3;
	add.s64 	%rd2, %rd1, %rd8;
	mov.u32 	%r16, _ZZ9MatMedianPdS_iiE4temp;
	mad.lo.s32 	%r6, %r3, 144, %r16;
	or.pred  	%p3, %p1, %p2;
	@%p3 bra 	$L__BB2_2;
	ld.global.f64 	%fd1, [%rd2+8];
	st.shared.f64 	[%r6+280], %fd1;
$L__BB2_2:
	setp.ne.s32 	%p4, %r1, 0;
	setp.lt.s32 	%p5, %r2, 1;
	or.pred  	%p6, %p4, %p5;
	@%p6 bra 	$L__BB2_4;
	ld.global.f64 	%fd2, [%rd2+-8];
	st.shared.f64 	[%r6+144], %fd2;
$L__BB2_4:
	setp.ne.s32 	%p7, %r3, 0;
	setp.eq.s32 	%p8, %r4, 0;
	shl.b32 	%r17, %r1, 3;
	add.s32 	%r7, %r16, %r17;
	or.pred  	%p9, %p7, %p8;
	@%p9 bra 	$L__BB2_6;
	add.s32 	%r19, %r4, -1;
	mad.lo.s32 	%r20, %r10, %r19, %r2;
	mul.wide.s32 	%rd9, %r20, 8;
	add.s64 	%rd10, %rd1, %rd9;
	ld.global.f64 	%fd3, [%rd10];
	st.shared.f64 	[%r7+8], %fd3;
$L__BB2_6:
	setp.ne.s32 	%p10, %r3, 15;
	setp.ge.s32 	%p11, %r4, %r11;
	or.pred  	%p12, %p10, %p11;
	@%p12 bra 	$L__BB2_8;
	mad.lo.s32 	%r21, %r10, %r4, %r10;
	add.s32 	%r22, %r21, %r2;
	mul.wide.s32 	%rd11, %r22, 8;
	add.s64 	%rd12, %rd1, %rd11;
	ld.global.f64 	%fd4, [%rd12];
	st.shared.f64 	[%r7+2456], %fd4;
$L__BB2_8:
	setp.eq.s32 	%p13, %r4, 0;
	setp.lt.s32 	%p14, %r2, 1;
	add.s32 	%r8, %r5, %r2;
	mul.wide.s32 	%rd13, %r8, 8;
	add.s64 	%rd14, %rd1, %rd13;
	ld.global.f64 	%fd5, [%rd14];
	add.s32 	%r24, %r6, %r17;
	add.s32 	%r9, %r24, 144;
	st.shared.f64 	[%r24+152], %fd5;
	bar.sync 	0;
	add.s32 	%r25, %r11, -1;
	setp.ge.s32 	%p15, %r2, %r25;
	or.pred  	%p16, %p14, %p15;
	or.pred  	%p17, %p13, %p16;
	setp.ge.s32 	%p18, %r4, %r25;
	or.pred  	%p19, %p17, %p18;
	@%p19 bra 	$L__BB2_10;
	ld.shared.f64 	%fd6, [%r9+8];
	ld.shared.f64 	%fd7, [%r9+16];
	add.f64 	%fd8, %fd6, %fd7;
	ld.shared.f64 	%fd9, [%r9];
	add.f64 	%fd10, %fd8, %fd9;
	ld.shared.f64 	%fd11, [%r9+-136];
	add.f64 	%fd12, %fd10, %fd11;
	ld.shared.f64 	%fd13, [%r9+152];
	add.f64 	%fd14, %fd12, %fd13;
	cvta.to.global.u64 	%rd15, %rd3;
	add.s64 	%rd17, %rd15, %rd13;
	st.global.f64 	[%rd17], %fd14;
$L__BB2_10:
	ret;

}


// ===== COMPILED SASS (sm_100) =====

	.target	sm_100

	.elftype	@"ET_EXEC"


//--------------------- .note.nv.tkinfo           --------------------------
	.section	.note.nv.tkinfo,"",@"SHT_NOTE"
	.sectionflags	@"SHF_NOTE_NV_TKINFO"
	.tkinfo
        /*0018*/ 	.word	0x00000002
        /*0030*/ 	.string	""
        /*0030*/ 	.string	"ptxas"
        /*0030*/ 	.string	"Cuda compilation tools, release 13.0, V13.0.88"
        /*0030*/ 	.string	"Build cuda_13.0.r13.0/compiler.36424714_0"
        /*0030*/ 	.string	"-arch sm_100 -m 64 "



//--------------------- .note.nv.cuinfo           --------------------------
	.section	.note.nv.cuinfo,"",@"SHT_NOTE"
	.sectionflags	@"SHF_NOTE_NV_CUINFO"
        /*0018*/ 	.short	0x0002
        /*001a*/ 	.short	0x0064
        /*001c*/ 	.short	0x0082
	.zero		2


//--------------------- .nv.info                  --------------------------
	.section	.nv.info,"",@"SHT_CUDA_INFO"
	.align	4


	//----- nvinfo : EIATTR_REGCOUNT
	.align		4
        /*0000*/ 	.byte	0x04, 0x2f
        /*0002*/ 	.short	(.L_1 - .L_0)
	.align		4
.L_0:
        /*0004*/ 	.word	index@(_Z6MatAddPdS_S_ii)
        /*0008*/ 	.word	0x0000000e


	//----- nvinfo : EIATTR_FRAME_SIZE
	.align		4
.L_1:
        /*000c*/ 	.byte	0x04, 0x11
        /*000e*/ 	.short	(.L_3 - .L_2)
	.align		4
.L_2:
        /*0010*/ 	.word	index@(_Z6MatAddPdS_S_ii)
        /*0014*/ 	.word	0x00000000


	//----- nvinfo : EIATTR_REGCOUNT
	.align		4
.L_3:
        /*0018*/ 	.byte	0x04, 0x2f
        /*001a*/ 	.short	(.L_5 - .L_4)
	.align		4
.L_4:
        /*001c*/ 	.word	index@(_Z11MatBlockSumPdS_iii)
        /*0020*/ 	.word	0x00000010


	//----- nvinfo : EIATTR_FRAME_SIZE
	.align		4
.L_5:
        /*0024*/ 	.byte	0x04, 0x11
        /*0026*/ 	.short	(.L_7 - .L_6)
	.align		4
.L_6:
        /*0028*/ 	.word	index@(_Z11MatBlockSumPdS_iii)
        /*002c*/ 	.word	0x00000000


	//----- nvinfo : EIATTR_REGCOUNT
	.align		4
.L_7:
        /*0030*/ 	.byte	0x04, 0x2f
        /*0032*/ 	.short	(.L_9 - .L_8)
	.align		4
.L_8:
        /*0034*/ 	.word	index@(_Z9MatMedianPdS_ii)
        /*0038*/ 	.word	0x00000018


	//----- nvinfo : EIATTR_FRAME_SIZE
	.align		4
.L_9:
        /*003c*/ 	.byte	0x04, 0x11
        /*003e*/ 	.short	(.L_11 - .L_10)
	.align		4
.L_10:
        /*0040*/ 	.word	index@(_Z9MatMedianPdS_ii)
        /*0044*/ 	.word	0x00000000


	//----- nvinfo : EIATTR_MIN_STACK_SIZE
	.align		4
.L_11:
        /*0048*/ 	.byte	0x04, 0x12
        /*004a*/ 	.short	(.L_13 - .L_12)
	.align		4
.L_12:
        /*004c*/ 	.word	index@(_Z9MatMedianPdS_ii)
        /*0050*/ 	.word	0x00000000


	//----- nvinfo : EIATTR_MIN_STACK_SIZE
	.align		4
.L_13:
        /*0054*/ 	.byte	0x04, 0x12
        /*0056*/ 	.short	(.L_15 - .L_14)
	.align		4
.L_14:
        /*0058*/ 	.word	index@(_Z11MatBlockSumPdS_iii)
        /*005c*/ 	.word	0x00000000


	//----- nvinfo : EIATTR_MIN_STACK_SIZE
	.align		4
.L_15:
        /*0060*/ 	.byte	0x04, 0x12
        /*0062*/ 	.short	(.L_17 - .L_16)
	.align		4
.L_16:
        /*0064*/ 	.word	index@(_Z6MatAddPdS_S_ii)
        /*0068*/ 	.word	0x00000000
.L_17:


//--------------------- .nv.compat                --------------------------
	.section	.nv.compat,"",@"SHT_CUDA_COMPAT_INFO"
	.align	4
        /*0000*/ 	.byte	0x02, 0x09, 0x00, 0x00, 0x02, 0x02, 0x01, 0x00, 0x02, 0x05, 0x05, 0x00, 0x03, 0x07, 0x01, 0x01
        /*0010*/ 	.byte	0x02, 0x03, 0x00, 0x00, 0x02, 0x06, 0x01, 0x00, 0x04, 0x0b, 0x08, 0x00, 0x01, 0x00, 0x00, 0x00
        /*0020*/ 	.byte	0x00, 0x00, 0x00, 0x00


//--------------------- .nv.info._Z9MatMedianPdS_ii --------------------------
	.section	.nv.info._Z9MatMedianPdS_ii,"",@"SHT_CUDA_INFO"
	.sectionflags	@""
	.align	4


	//----- nvinfo : EIATTR_CUDA_API_VERSION
	.align		4
        /*0000*/ 	.byte	0x04, 0x37
        /*0002*/ 	.short	(.L_19 - .L_18)
.L_18:
        /*0004*/ 	.word	0x00000082


	//----- nvinfo : EIATTR_KPARAM_INFO
	.align		4
.L_19:
        /*0008*/ 	.byte	0x04, 0x17
        /*000a*/ 	.short	(.L_21 - .L_20)
.L_20:
        /*000c*/ 	.word	0x00000000
        /*0010*/ 	.short	0x0003
        /*0012*/ 	.short	0x0014
        /*0014*/ 	.byte	0x00, 0xf0, 0x11, 0x00


	//----- nvinfo : EIATTR_KPARAM_INFO
	.align		4
.L_21:
        /*0018*/ 	.byte	0x04, 0x17
        /*001a*/ 	.short	(.L_23 - .L_22)
.L_22:
        /*001c*/ 	.word	0x00000000
        /*0020*/ 	.short	0x0002
        /*0022*/ 	.short	0x0010
        /*0024*/ 	.byte	0x00, 0xf0, 0x11, 0x00


	//----- nvinfo : EIATTR_KPARAM_INFO
	.align		4
.L_23:
        /*0028*/ 	.byte	0x04, 0x17
        /*002a*/ 	.short	(.L_25 - .L_24)
.L_24:
        /*002c*/ 	.word	0x00000000
        /*0030*/ 	.short	0x0001
        /*0032*/ 	.short	0x0008
        /*0034*/ 	.byte	0x00, 0xf5, 0x21, 0x00


	//----- nvinfo : EIATTR_KPARAM_INFO
	.align		4
.L_25:
        /*0038*/ 	.byte	0x04, 0x17
        /*003a*/ 	.short	(.L_27 - .L_26)
.L_26:
        /*003c*/ 	.word	0x00000000
        /*0040*/ 	.short	0x0000
        /*0042*/ 	.short	0x0000
        /*0044*/ 	.byte	0x00, 0xf5, 0x21, 0x00


	//----- nvinfo : EIATTR_SPARSE_MMA_MASK
	.align		4
.L_27:
        /*0048*/ 	.byte	0x03, 0x50
        /*004a*/ 	.short	0x0000


	//----- nvinfo : EIATTR_MAXREG_COUNT
	.align		4
        /*004c*/ 	.byte	0x03, 0x1b
        /*004e*/ 	.short	0x00ff


	//----- nvinfo : EIATTR_NUM_BARRIERS
	.align		4
        /*0050*/ 	.byte	0x02, 0x4c
        /*0052*/ 	.byte	0x01
	.zero		1


	//----- nvinfo : EIATTR_MERCURY_ISA_VERSION
	.align		4
        /*0054*/ 	.byte	0x03, 0x5f
        /*0056*/ 	.short	0x0101


	//----- nvinfo : EIATTR_VRC_CTA_INIT_COUNT
	.align		4
        /*0058*/ 	.byte	0x02, 0x4a
	.zero		1
	.zero		1


	//----- nvinfo : EIATTR_EXIT_INSTR_OFFSETS
	.align		4
        /*005c*/ 	.byte	0x04, 0x1c
        /*005e*/ 	.short	(.L_29 - .L_28)


	//   ....[0]....
.L_28:
        /*0060*/ 	.word	0x00000390


	//   ....[1]....
        /*0064*/ 	.word	0x00000460


	//----- nvinfo : EIATTR_CBANK_PARAM_SIZE
	.align		4
.L_29:
        /*0068*/ 	.byte	0x03, 0x19
        /*006a*/ 	.short	0x0018


	//----- nvinfo : EIATTR_PARAM_CBANK
	.align		4
        /*006c*/ 	.byte	0x04, 0x0a
        /*006e*/ 	.short	(.L_31 - .L_30)
	.align		4
.L_30:
        /*0070*/ 	.word	index@(.nv.constant0._Z9MatMedianPdS_ii)
        /*0074*/ 	.short	0x0380
        /*0076*/ 	.short	0x0018


	//----- nvinfo : EIATTR_SW_WAR
	.align		4
.L_31:
        /*0078*/ 	.byte	0x04, 0x36
        /*007a*/ 	.short	(.L_33 - .L_32)
.L_32:
        /*007c*/ 	.word	0x00000008
.L_33:


//--------------------- .nv.info._Z11MatBlockSumPdS_iii --------------------------
	.section	.nv.info._Z11MatBlockSumPdS_iii,"",@"SHT_CUDA_INFO"
	.sectionflags	@""
	.align	4


	//----- nvinfo : EIATTR_CUDA_API_VERSION
	.align		4
        /*0000*/ 	.byte	0x04, 0x37
        /*0002*/ 	.short	(.L_35 - .L_34)
.L_34:
        /*0004*/ 	.word	0x00000082


	//----- nvinfo : EIATTR_KPARAM_INFO
	.align		4
.L_35:
        /*0008*/ 	.byte	0x04, 0x17
        /*000a*/ 	.short	(.L_37 - .L_36)
.L_36:
        /*000c*/ 	.word	0x00000000
        /*0010*/ 	.short	0x0004
        /*0012*/ 	.short	0x0018
        /*0014*/ 	.byte	0x00, 0xf0, 0x11, 0x00


	//----- nvinfo : EIATTR_KPARAM_INFO
	.align		4
.L_37:
        /*0018*/ 	.byte	0x04, 0x17
        /*001a*/ 	.short	(.L_39 - .L_38)
.L_38:
        /*001c*/ 	.word	0x00000000
        /*0020*/ 	.short	0x0003
        /*0022*/ 	.short	0x0014
        /*0024*/ 	.byte	0x00, 0xf0, 0x11, 0x00


	//----- nvinfo : EIATTR_KPARAM_INFO
	.align		4
.L_39:
        /*0028*/ 	.byte	0x04, 0x17
        /*002a*/ 	.short	(.L_41 - .L_40)
.L_40:
        /*002c*/ 	.word	0x00000000
        /*0030*/ 	.short	0x0002
        /*0032*/ 	.short	0x0010
        /*0034*/ 	.byte	0x00, 0xf0, 0x11, 0x00


	//----- nvinfo : EIATTR_KPARAM_INFO
	.align		4
.L_41:
        /*0038*/ 	.byte	0x04, 0x17
        /*003a*/ 	.short	(.L_43 - .L_42)
.L_42:
        /*003c*/ 	.word	0x00000000
        /*0040*/ 	.short	0x0001
        /*0042*/ 	.short	0x0008
        /*0044*/ 	.byte	0x00, 0xf5, 0x21, 0x00


	//----- nvinfo : EIATTR_KPARAM_INFO
	.align		4
.L_43:
        /*0048*/ 	.byte	0x04, 0x17
        /*004a*/ 	.short	(.L_45 - .L_44)
.L_44:
        /*004c*/ 	.word	0x00000000
        /*0050*/ 	.short	0x0000
        /*0052*/ 	.short	0x0000
        /*0054*/ 	.byte	0x00, 0xf5, 0x21, 0x00


	//----- nvinfo : EIATTR_SPARSE_MMA_MASK
	.align		4
.L_45:
        /*0058*/ 	.byte	0x03, 0x50
        /*005a*/ 	.short	0x0000


	//----- nvinfo : EIATTR_MAXREG_COUNT
	.align		4
        /*005c*/ 	.byte	0x03, 0x1b
        /*005e*/ 	.short	0x00ff


	//----- nvinfo : EIATTR_NUM_BARRIERS
	.align		4
        /*0060*/ 	.byte	0x02, 0x4c
        /*0062*/ 	.byte	0x01
	.zero		1


	//----- nvinfo : EIATTR_MERCURY_ISA_VERSION
	.align		4
        /*0064*/ 	.byte	0x03, 0x5f
        /*0066*/ 	.short	0x0101


	//----- nvinfo : EIATTR_VRC_CTA_INIT_COUNT
	.align		4
        /*0068*/ 	.byte	0x02, 0x4a
	.zero		1
	.zero		1


	//----- nvinfo : EIATTR_EXIT_INSTR_OFFSETS
	.align		4
        /*006c*/ 	.byte	0x04, 0x1c
        /*006e*/ 	.short	(.L_47 - .L_46)


	//   ....[0]....
.L_46:
        /*0070*/ 	.word	0x000004c0


	//----- nvinfo : EIATTR_CBANK_PARAM_SIZE
	.align		4
.L_47:
        /*0074*/ 	.byte	0x03, 0x19
        /*0076*/ 	.short	0x001c


	//----- nvinfo : EIATTR_PARAM_CBANK
	.align		4
        /*0078*/ 	.byte	0x04, 0x0a
        /*007a*/ 	.short	(.L_49 - .L_48)
	.align		4
.L_48:
        /*007c*/ 	.word	index@(.nv.constant0._Z11MatBlockSumPdS_iii)
        /*0080*/ 	.short	0x0380
        /*0082*/ 	.short	0x001c


	//----- nvinfo : EIATTR_SW_WAR
	.align		4
.L_49:
        /*0084*/ 	.byte	0x04, 0x36
        /*0086*/ 	.short	(.L_51 - .L_50)
.L_50:
        /*0088*/ 	.word	0x00000008
.L_51:


//--------------------- .nv.info._Z6MatAddPdS_S_ii --------------------------
	.section	.nv.info._Z6MatAddPdS_S_ii,"",@"SHT_CUDA_INFO"
	.sectionflags	@""
	.align	4


	//----- nvinfo : EIATTR_CUDA_API_VERSION
	.align		4
        /*0000*/ 	.byte	0x04, 0x37
        /*0002*/ 	.short	(.L_53 - .L_52)
.L_52:
        /*0004*/ 	.word	0x00000082


	//----- nvinfo : EIATTR_KPARAM_INFO
	.align		4
.L_53:
        /*0008*/ 	.byte	0x04, 0x17
        /*000a*/ 	.short	(.L_55 - .L_54)
.L_54:
        /*000c*/ 	.word	0x00000000
        /*0010*/ 	.short	0x0004
        /*0012*/ 	.short	0x001c
        /*0014*/ 	.byte	0x00, 0xf0, 0x11, 0x00


	//----- nvinfo : EIATTR_KPARAM_INFO
	.align		4
.L_55:
        /*0018*/ 	.byte	0x04, 0x17
        /*001a*/ 	.short	(.L_57 - .L_56)
.L_56:
        /*001c*/ 	.word	0x00000000
        /*0020*/ 	.short	0x0003
        /*0022*/ 	.short	0x0018
        /*0024*/ 	.byte	0x00, 0xf0, 0x11, 0x00


	//----- nvinfo : EIATTR_KPARAM_INFO
	.align		4
.L_57:
        /*0028*/ 	.byte	0x04, 0x17
        /*002a*/ 	.short	(.L_59 - .L_58)
.L_58:
        /*002c*/ 	.word	0x00000000
        /*0030*/ 	.short	0x0002
        /*0032*/ 	.short	0x0010
        /*0034*/ 	.byte	0x00, 0xf5, 0x21, 0x00


	//----- nvinfo : EIATTR_KPARAM_INFO
	.align		4
.L_59:
        /*0038*/ 	.byte	0x04, 0x17
        /*003a*/ 	.short	(.L_61 - .L_60)
.L_60:
        /*003c*/ 	.word	0x00000000
        /*0040*/ 	.short	0x0001
        /*0042*/ 	.short	0x0008
        /*0044*/ 	.byte	0x00, 0xf5, 0x21, 0x00


	//----- nvinfo : EIATTR_KPARAM_INFO
	.align		4
.L_61:
        /*0048*/ 	.byte	0x04, 0x17
        /*004a*/ 	.short	(.L_63 - .L_62)
.L_62:
        /*004c*/ 	.word	0x00000000
        /*0050*/ 	.short	0x0000
        /*0052*/ 	.short	0x0000
        /*0054*/ 	.byte	0x00, 0xf5, 0x21, 0x00


	//----- nvinfo : EIATTR_SPARSE_MMA_MASK
	.align		4
.L_63:
        /*0058*/ 	.byte	0x03, 0x50
        /*005a*/ 	.short	0x0000


	//----- nvinfo : EIATTR_MAXREG_COUNT
	.align		4
        /*005c*/ 	.byte	0x03, 0x1b
        /*005e*/ 	.short	0x00ff


	//----- nvinfo : EIATTR_MERCURY_ISA_VERSION
	.align		4
        /*0060*/ 	.byte	0x03, 0x5f
        /*0062*/ 	.short	0x0101


	//----- nvinfo : EIATTR_VRC_CTA_INIT_COUNT
	.align		4
        /*0064*/ 	.byte	0x02, 0x4a
	.zero		1
	.zero		1


	//----- nvinfo : EIATTR_EXIT_INSTR_OFFSETS
	.align		4
        /*0068*/ 	.byte	0x04, 0x1c
        /*006a*/ 	.short	(.L_65 - .L_64)


	//   ....[0]....
.L_64:
        /*006c*/ 	.word	0x000000c0


	//   ....[1]....
        /*0070*/ 	.word	0x000001a0


	//----- nvinfo : EIATTR_CBANK_PARAM_SIZE
	.align		4
.L_65:
        /*0074*/ 	.byte	0x03, 0x19
        /*0076*/ 	.short	0x0020


	//----- nvinfo : EIATTR_PARAM_CBANK
	.align		4
        /*0078*/ 	.byte	0x04, 0x0a
        /*007a*/ 	.short	(.L_67 - .L_66)
	.align		4
.L_66:
        /*007c*/ 	.word	index@(.nv.constant0._Z6MatAddPdS_S_ii)
        /*0080*/ 	.short	0x0380
        /*0082*/ 	.short	0x0020


	//----- nvinfo : EIATTR_SW_WAR
	.align		4
.L_67:
        /*0084*/ 	.byte	0x04, 0x36
        /*0086*/ 	.short	(.L_69 - .L_68)
.L_68:
        /*0088*/ 	.word	0x00000008
.L_69:


//--------------------- .nv.callgraph             --------------------------
	.section	.nv.callgraph,"",@"SHT_CUDA_CALLGRAPH"
	.align	4
	.sectionentsize	8
	.align		4
        /*0000*/ 	.word	0x00000000
	.align		4
        /*0004*/ 	.word	0xffffffff
	.align		4
        /*0008*/ 	.word	0x00000000
	.align		4
        /*000c*/ 	.word	0xfffffffe
	.align		4
        /*0010*/ 	.word	0x00000000
	.align		4
        /*0014*/ 	.word	0xfffffffd
	.align		4
        /*0018*/ 	.word	0x00000000
	.align		4
        /*001c*/ 	.word	0xfffffffc


//--------------------- .text._Z9MatMedianPdS_ii  --------------------------
	.section	.text._Z9MatMedianPdS_ii,"ax",@progbits
	.align	128
        .global         _Z9MatMedianPdS_ii
        .type           _Z9MatMedianPdS_ii,@function
        .size           _Z9MatMedianPdS_ii,(.L_x_3 - _Z9MatMedianPdS_ii)
        .other          _Z9MatMedianPdS_ii,@"STO_CUDA_ENTRY STV_DEFAULT"
_Z9MatMedianPdS_ii:
.text._Z9MatMedianPdS_ii:
[----:B------:R-:W-:Y:S01]  /*0000*/  LDC R1, c[0x0][0x37c] ;  /* 0x0000df00ff017b82 */ /* 0x000fe20000000800 */
[----:B------:R-:W0:Y:S07]  /*0010*/  S2R R12, SR_TID.Y ;  /* 0x00000000000c7919 */ /* 0x000e2e0000002200 */
[----:B------:R-:W1:Y:S01]  /*0020*/  LDC R13, c[0x0][0x360] ;  /* 0x0000d800ff0d7b82 */ /* 0x000e620000000800 */
[----:B------:R-:W2:Y:S01]  /*0030*/  LDCU.64 UR6, c[0x0][0x380] ;  /* 0x00007000ff0677ac */ /* 0x000ea20008000a00 */
[----:B------:R-:W1:Y:S06]  /*0040*/  S2R R8, SR_TID.X ;  /* 0x0000000000087919 */ /* 0x000e6c0000002100 */
[----:B------:R-:W0:Y:S08]  /*0050*/  S2UR UR5, SR_CTAID.Y ;  /* 0x00000000000579c3 */ /* 0x000e300000002600 */
[----:B------:R-:W0:Y:S08]  /*0060*/  LDC R9, c[0x0][0x364] ;  /* 0x0000d900ff097b82 */ /* 0x000e300000000800 */
[----:B------:R-:W3:Y:S08]  /*0070*/  LDC.64 R2, c[0x0][0x390] ;  /* 0x0000e400ff027b82 */ /* 0x000ef00000000a00 */
[----:B------:R-:W1:Y:S01]  /*0080*/  S2UR UR4, SR_CTAID.X ;  /* 0x00000000000479c3 */ /* 0x000e620000002500 */
[----:B0-----:R-:W-:-:S07]  /*0090*/  IMAD R9, R9, UR5, R12 ;  /* 0x0000000509097c24 */ /* 0x001fce000f8e020c */
[----:B------:R-:W0:Y:S01]  /*00a0*/  LDC.64 R4, c[0x0][0x380] ;  /* 0x0000e000ff047b82 */ /* 0x000e220000000a00 */
[C---:B------:R-:W-:Y:S02]  /*00b0*/  ISETP.NE.AND P2, PT, R9.reuse, RZ, PT ;  /* 0x000000ff0900720c */ /* 0x040fe40003f45270 */
[CC--:B---3--:R-:W-:Y:S01]  /*00c0*/  ISETP.GE.AND P1, PT, R9.reuse, R3.reuse, PT ;  /* 0x000000030900720c */ /* 0x0c8fe20003f26270 */
[----:B------:R-:W-:Y:S01]  /*00d0*/  IMAD R0, R9, R2, RZ ;  /* 0x0000000209007224 */ /* 0x000fe200078e02ff */
[C---:B------:R-:W-:Y:S02]  /*00e0*/  ISETP.NE.OR P2, PT, R12.reuse, RZ, !P2 ;  /* 0x000000ff0c00720c */ /* 0x040fe40005745670 */
[----:B------:R-:W-:Y:S01]  /*00f0*/  ISETP.NE.OR P1, PT, R12, 0xf, P1 ;  /* 0x0000000f0c00780c */ /* 0x000fe20000f25670 */
[----:B-1----:R-:W-:Y:S01]  /*0100*/  IMAD R13, R13, UR4, R8 ;  /* 0x000000040d0d7c24 */ /* 0x002fe2000f8e0208 */
[----:B------:R-:W1:Y:S04]  /*0110*/  LDCU.64 UR4, c[0x0][0x358] ;  /* 0x00006b00ff0477ac */ /* 0x000e680008000a00 */
[----:B------:R-:W-:-:S02]  /*0120*/  ISETP.GE.AND P0, PT, R13, R3, PT ;  /* 0x000000030d00720c */ /* 0x000fc40003f06270 */
[----:B------:R-:W-:-:S03]  /*0130*/  ISETP.GE.AND P3, PT, R13, 0x1, PT ;  /* 0x000000010d00780c */ /* 0x000fc60003f66270 */
[C---:B------:R-:W-:Y:S01]  /*0140*/  @!P2 VIADD R6, R9.reuse, 0xffffffff ;  /* 0xffffffff0906a836 */ /* 0x040fe20000000000 */
[--C-:B------:R-:W-:Y:S01]  /*0150*/  SHF.R.S32.HI R7, RZ, 0x1f, R13.reuse ;  /* 0x0000001fff077819 */ /* 0x100fe2000001140d */
[----:B------:R-:W-:Y:S01]  /*0160*/  @!P1 IMAD R10, R9, R2, R2 ;  /* 0x00000002090a9224 */ /* 0x000fe200078e0202 */
[C---:B------:R-:W-:Y:S01]  /*0170*/  IADD3 R14, P4, PT, R13.reuse, R0, RZ ;  /* 0x000000000d0e7210 */ /* 0x040fe20007f9e0ff */
[----:B------:R-:W-:Y:S01]  /*0180*/  @!P2 IMAD R11, R6, R2, R13 ;  /* 0x00000002060ba224 */ /* 0x000fe200078e020d */
[C---:B------:R-:W-:Y:S01]  /*0190*/  ISETP.NE.OR P0, PT, R8.reuse, 0xf, P0 ;  /* 0x0000000f0800780c */ /* 0x040fe20000705670 */
[----:B------:R-:W-:Y:S01]  /*01a0*/  @!P1 IMAD.IADD R15, R13, 0x1, R10 ;  /* 0x000000010d0f9824 */ /* 0x000fe200078e020a */
[----:B------:R-:W-:Y:S01]  /*01b0*/  ISETP.NE.OR P3, PT, R8, RZ, !P3 ;  /* 0x000000ff0800720c */ /* 0x000fe20005f65670 */
[----:B0-----:R-:W-:Y:S01]  /*01c0*/  @!P2 IMAD.WIDE R10, R11, 0x8, R4 ;  /* 0x000000080b0aa825 */ /* 0x001fe200078e0204 */
[----:B------:R-:W-:Y:S02]  /*01d0*/  LEA.HI.X.SX32 R7, R0, R7, 0x1, P4 ;  /* 0x0000000700077211 */ /* 0x000fe400020f0eff */
[----:B--2---:R-:W-:Y:S01]  /*01e0*/  LEA R18, P4, R14, UR6, 0x3 ;  /* 0x000000060e127c11 */ /* 0x004fe2000f8818ff */
[----:B------:R-:W-:-:S02]  /*01f0*/  IMAD.IADD R0, R13, 0x1, R0 ;  /* 0x000000010d007824 */ /* 0x000fc400078e0200 */
[----:B-1----:R-:W2:Y:S01]  /*0200*/  @!P2 LDG.E.64 R10, desc[UR4][R10.64] ;  /* 0x000000040a0aa981 */ /* 0x002ea2000c1e1b00 */
[----:B------:R-:W-:Y:S01]  /*0210*/  LEA.HI.X R19, R14, UR7, R7, 0x3, P4 ;  /* 0x000000070e137c11 */ /* 0x000fe2000a0f1c07 */
[----:B------:R-:W-:-:S04]  /*0220*/  @!P1 IMAD.WIDE R14, R15, 0x8, R4 ;  /* 0x000000080f0e9825 */ /* 0x000fc800078e0204 */
[----:B------:R-:W-:Y:S01]  /*0230*/  IMAD.WIDE R16, R0, 0x8, R4 ;  /* 0x0000000800107825 */ /* 0x000fe200078e0204 */
[----:B------:R-:W3:Y:S04]  /*0240*/  @!P3 LDG.E.64 R6, desc[UR4][R18.64+-0x8] ;  /* 0xfffff8041206b981 */ /* 0x000ee8000c1e1b00 */
[----:B------:R0:W4:Y:S04]  /*0250*/  @!P0 LDG.E.64 R4, desc[UR4][R18.64+0x8] ;  /* 0x0000080412048981 */ /* 0x000128000c1e1b00 */
[----:B------:R-:W5:Y:S04]  /*0260*/  @!P1 LDG.E.64 R14, desc[UR4][R14.64] ;  /* 0x000000040e0e9981 */ /* 0x000f68000c1e1b00 */
[----:B------:R-:W5:Y:S01]  /*0270*/  LDG.E.64 R16, desc[UR4][R16.64] ;  /* 0x0000000410107981 */ /* 0x000f62000c1e1b00 */
[----:B------:R-:W1:Y:S01]  /*0280*/  S2R R21, SR_CgaCtaId ;  /* 0x0000000000157919 */ /* 0x000e620000008800 */
[----:B------:R-:W-:Y:S01]  /*0290*/  VIADD R20, R3, 0xffffffff ;  /* 0xffffffff03147836 */ /* 0x000fe20000000000 */
[----:B------:R-:W-:-:S04]  /*02a0*/  MOV R2, 0x400 ;  /* 0x0000040000027802 */ /* 0x000fc80000000f00 */
[----:B------:R-:W-:-:S04]  /*02b0*/  ISETP.GE.AND P4, PT, R13, R20, PT ;  /* 0x000000140d00720c */ /* 0x000fc80003f86270 */
[----:B------:R-:W-:Y:S02]  /*02c0*/  ISETP.LT.OR P4, PT, R13, 0x1, P4 ;  /* 0x000000010d00780c */ /* 0x000fe40002781670 */
[----:B-1----:R-:W-:-:S05]  /*02d0*/  LEA R3, R21, R2, 0x18 ;  /* 0x0000000215037211 */ /* 0x002fca00078ec0ff */
[--C-:B------:R-:W-:Y:S02]  /*02e0*/  IMAD R13, R12, 0x90, R3.reuse ;  /* 0x000000900c0d7824 */ /* 0x100fe400078e0203 */
[C---:B------:R-:W-:Y:S02]  /*02f0*/  IMAD R3, R8.reuse, 0x8, R3 ;  /* 0x0000000808037824 */ /* 0x040fe400078e0203 */
[----:B0-----:R-:W-:Y:S01]  /*0300*/  IMAD R19, R8, 0x8, R13 ;  /* 0x0000000808137824 */ /* 0x001fe200078e020d */
[----:B------:R-:W-:-:S04]  /*0310*/  ISETP.EQ.OR P4, PT, R9, RZ, P4 ;  /* 0x000000ff0900720c */ /* 0x000fc80002782670 */
[----:B------:R-:W-:Y:S01]  /*0320*/  ISETP.GE.OR P4, PT, R9, R20, P4 ;  /* 0x000000140900720c */ /* 0x000fe20002786670 */
[----:B---3--:R0:W-:Y:S04]  /*0330*/  @!P3 STS.64 [R13+0x90], R6 ;  /* 0x000090060d00b388 */ /* 0x0081e80000000a00 */
[----:B----4-:R0:W-:Y:S04]  /*0340*/  @!P0 STS.64 [R13+0x118], R4 ;  /* 0x000118040d008388 */ /* 0x0101e80000000a00 */
[----:B--2---:R0:W-:Y:S04]  /*0350*/  @!P2 STS.64 [R3+0x8], R10 ;  /* 0x0000080a0300a388 */ /* 0x0041e80000000a00 */
[----:B-----5:R0:W-:Y:S04]  /*0360*/  @!P1 STS.64 [R3+0x998], R14 ;  /* 0x0009980e03009388 */ /* 0x0201e80000000a00 */
[----:B------:R0:W-:Y:S01]  /*0370*/  STS.64 [R19+0x98], R16 ;  /* 0x0000981013007388 */ /* 0x0001e20000000a00 */
[----:B------:R-:W-:Y:S06]  /*0380*/  BAR.SYNC.DEFER_BLOCKING 0x0 ;  /* 0x0000000000007b1d */ /* 0x000fec0000010000 */
[----:B------:R-:W-:Y:S05]  /*0390*/  @P4 EXIT ;  /* 0x000000000000494d */ /* 0x000fea0003800000 */
[----:B0-----:R-:W-:Y:S04]  /*03a0*/  LDS.64 R2, [R19+0x98] ;  /* 0x0000980013027984 */ /* 0x001fe80000000a00 */
[----:B------:R-:W0:Y:S04]  /*03b0*/  LDS.64 R4, [R19+0xa0] ;  /* 0x0000a00013047984 */ /* 0x000e280000000a00 */
[----:B------:R-:W1:Y:S04]  /*03c0*/  LDS.64 R6, [R19+0x90] ;  /* 0x0000900013067984 */ /* 0x000e680000000a00 */
[----:B------:R-:W2:Y:S04]  /*03d0*/  LDS.64 R8, [R19+0x8] ;  /* 0x0000080013087984 */ /* 0x000ea80000000a00 */
[----:B------:R-:W3:Y:S01]  /*03e0*/  LDS.64 R10, [R19+0x128] ;  /* 0x00012800130a7984 */ /* 0x000ee20000000a00 */
[----:B0-----:R-:W-:Y:S01]  /*03f0*/  DADD R2, R2, R4 ;  /* 0x0000000002027229 */ /* 0x001fe20000000004 */
[----:B------:R-:W0:Y:S07]  /*0400*/  LDC.64 R4, c[0x0][0x388] ;  /* 0x0000e200ff047b82 */ /* 0x000e2e0000000a00 */
[----:B-1----:R-:W-:-:S08]  /*0410*/  DADD R2, R2, R6 ;  /* 0x0000000002027229 */ /* 0x002fd00000000006 */
[----:B--2---:R-:W-:-:S08]  /*0420*/  DADD R2, R2, R8 ;  /* 0x0000000002027229 */ /* 0x004fd00000000008 */
[----:B---3--:R-:W-:Y:S01]  /*0430*/  DADD R2, R2, R10 ;  /* 0x0000000002027229 */ /* 0x008fe2000000000a */
[----:B0-----:R-:W-:-:S06]  /*0440*/  IMAD.WIDE R4, R0, 0x8, R4 ;  /* 0x0000000800047825 */ /* 0x001fcc00078e0204 */
[----:B------:R-:W-:Y:S01]  /*0450*/  STG.E.64 desc[UR4][R4.64], R2 ;  /* 0x0000000204007986 */ /* 0x000fe2000c101b04 */
[----:B------:R-:W-:Y:S05]  /*0460*/  EXIT ;  /* 0x000000000000794d */ /* 0x000fea0003800000 */
.L_x_0:
[----:B------:R-:W-:-:S00]  /*0470*/  BRA `(.L_x_0) ;  /* 0xfffffffc00fc7947 */ /* 0x000fc0000383ffff */
[----:B------:R-:W-:-:S00]  /*0480*/  NOP ;  /* 0x0000000000007918 */ /* 0x000fc00000000000 */
[----:B------:R-:W-:-:S00]  /*0490*/  NOP ;  /* 0x0000000000007918 */ /* 0x000fc00000000000 */
[----:B------:R-:W-:-:S00]  /*04a0*/  NOP ;  /* 0x0000000000007918 */ /* 0x000fc00000000000 */
[----:B------:R-:W-:-:S00]  /*04b0*/  NOP ;  /* 0x0000000000007918 */ /* 0x000fc00000000000 */
[----:B------:R-:W-:-:S00]  /*04c0*/  NOP ;  /* 0x0000000000007918 */ /* 0x000fc00000000000 */
[----:B------:R-:W-:-:S00]  /*04d0*/  NOP ;  /* 0x0000000000007918 */ /* 0x000fc00000000000 */
[----:B------:R-:W-:-:S00]  /*04e0*/  NOP ;  /* 0x0000000000007918 */ /* 0x000fc00000000000 */
[----:B------:R-:W-:-:S00]  /*04f0*/  NOP ;  /* 0x0000000000007918 */ /* 0x000fc00000000000 */
.L_x_3:


//--------------------- .text._Z11MatBlockSumPdS_iii --------------------------
	.section	.text._Z11MatBlockSumPdS_iii,"ax",@progbits
	.align	128
        .global         _Z11MatBlockSumPdS_iii
        .type           _Z11MatBlockSumPdS_iii,@function
        .size           _Z11MatBlockSumPdS_iii,(.L_x_4 - _Z11MatBlockSumPdS_iii)
        .other          _Z11MatBlockSumPdS_iii,@"STO_CUDA_ENTRY STV_DEFAULT"
_Z11MatBlockSumPdS_iii:
.text._Z11MatBlockSumPdS_iii:
[----:B------:R-:W-:Y:S01]  /*0000*/  LDC R1, c[0x0][0x37c] ;  /* 0x0000df00ff017b82 */ /* 0x000fe20000000800 */
[----:B------:R-:W0:Y:S07]  /*0010*/  S2R R3, SR_TID.X ;  /* 0x0000000000037919 */ /* 0x000e2e0000002100 */
[----:B------:R-:W0:Y:S01]  /*0020*/  LDC R2, c[0x0][0x360] ;  /* 0x0000d800ff027b82 */ /* 0x000e220000000800 */
[----:B------:R-:W1:Y:S01]  /*0030*/  LDCU UR4, c[0x0][0x394] ;  /* 0x00007280ff0477ac */ /* 0x000e620008000800 */
[----:B------:R-:W2:Y:S01]  /*0040*/  S2R R0, SR_TID.Y ;  /* 0x0000000000007919 */ /* 0x000ea20000002200 */
[----:B------:R-:W3:Y:S05]  /*0050*/  LDCU.64 UR6, c[0x0][0x358] ;  /* 0x00006b00ff0677ac */ /* 0x000eea0008000a00 */
[----:B------:R-:W0:Y:S08]  /*0060*/  S2UR UR8, SR_CTAID.X ;  /* 0x00000000000879c3 */ /* 0x000e300000002500 */
[----:B------:R-:W2:Y:S08]  /*0070*/  S2UR UR9, SR_CTAID.Y ;  /* 0x00000000000979c3 */ /* 0x000eb00000002600 */
[----:B------:R-:W2:Y:S01]  /*0080*/  LDC R7, c[0x0][0x364] ;  /* 0x0000d900ff077b82 */ /* 0x000ea20000000800 */
[----:B0-----:R-:W-:-:S05]  /*0090*/  IMAD R2, R2, UR8, R3 ;  /* 0x0000000802027c24 */ /* 0x001fca000f8e0203 */
[----:B------:R-:W-:Y:S01]  /*00a0*/  ISETP.GE.AND P0, PT, R2, RZ, PT ;  /* 0x000000ff0200720c */ /* 0x000fe20003f06270 */
[----:B--2---:R-:W-:-:S05]  /*00b0*/  IMAD R7, R7, UR9, R0 ;  /* 0x0000000907077c24 */ /* 0x004fca000f8e0200 */
[----:B------:R-:W-:-:S04]  /*00c0*/  VIMNMX R4, PT, PT, R2, R7, !PT ;  /* 0x0000000702047248 */ /* 0x000fc80007fe0100 */
[----:B-1----:R-:W-:-:S13]  /*00d0*/  ISETP.GE.OR P0, PT, R4, UR4, !P0 ;  /* 0x0000000404007c0c */ /* 0x002fda000c706670 */
[----:B------:R-:W0:Y:S08]  /*00e0*/  @!P0 LDC R6, c[0x0][0x390] ;  /* 0x0000e400ff068b82 */ /* 0x000e300000000800 */
[----:B------:R-:W1:Y:S01]  /*00f0*/  @!P0 LDC.64 R4, c[0x0][0x380] ;  /* 0x0000e000ff048b82 */ /* 0x000e620000000a00 */
[----:B0-----:R-:W-:-:S04]  /*0100*/  @!P0 IMAD R7, R7, R6, R2 ;  /* 0x0000000607078224 */ /* 0x001fc800078e0202 */
[----:B-1----:R-:W-:-:S06]  /*0110*/  @!P0 IMAD.WIDE R4, R7, 0x8, R4 ;  /* 0x0000000807048825 */ /* 0x002fcc00078e0204 */
[----:B---3--:R-:W2:Y:S01]  /*0120*/  @!P0 LDG.E.64 R4, desc[UR6][R4.64] ;  /* 0x0000000604048981 */ /* 0x008ea2000c1e1b00 */
[----:B------:R-:W0:Y:S01]  /*0130*/  S2UR UR5, SR_CgaCtaId ;  /* 0x00000000000579c3 */ /* 0x000e220000008800 */
[----:B------:R-:W-:Y:S01]  /*0140*/  UMOV UR4, 0x400 ;  /* 0x0000040000047882 */ /* 0x000fe20000000000 */
[----:B------:R-:W-:Y:S01]  /*0150*/  LOP3.LUT P1, RZ, R3, 0x3f8, R0, 0xc8, !PT ;  /* 0x000003f803ff7812 */ /* 0x000fe2000782c800 */
[----:B0-----:R-:W-:-:S06]  /*0160*/  ULEA UR4, UR5, UR4, 0x18 ;  /* 0x0000000405047291 */ /* 0x001fcc000f8ec0ff */
[----:B------:R-:W-:-:S05]  /*0170*/  LEA R2, R0, UR4, 0x7 ;  /* 0x0000000400027c11 */ /* 0x000fca000f8e38ff */
[----:B------:R-:W-:-:S05]  /*0180*/  IMAD R2, R3, 0x8, R2 ;  /* 0x0000000803027824 */ /* 0x000fca00078e0202 */
[----:B--2---:R-:W-:Y:S04]  /*0190*/  @!P0 STS.64 [R2], R4 ;  /* 0x0000000402008388 */ /* 0x004fe80000000a00 */
[----:B------:R-:W-:Y:S01]  /*01a0*/  @P0 STS.64 [R2], RZ ;  /* 0x000000ff02000388 */ /* 0x000fe20000000a00 */
[----:B------:R-:W-:Y:S08]  /*01b0*/  BAR.SYNC.DEFER_BLOCKING 0x0 ;  /* 0x0000000000007b1d */ /* 0x000ff00000010000 */
[----:B------:R-:W-:Y:S01]  /*01c0*/  BAR.SYNC.DEFER_BLOCKING 0x0 ;  /* 0x0000000000007b1d */ /* 0x000fe20000010000 */
[----:B------:R-:W-:-:S05]  /*01d0*/  LOP3.LUT P0, RZ, R3, 0x3fc, R0, 0xc8, !PT ;  /* 0x000003fc03ff7812 */ /* 0x000fca000780c800 */
[----:B------:R-:W-:Y:S04]  /*01e0*/  @!P1 LDS.64 R6, [R2] ;  /* 0x0000000002069984 */ /* 0x000fe80000000a00 */
[----:B------:R-:W0:Y:S04]  /*01f0*/  @!P1 LDS.64 R8, [R2+0x40] ;  /* 0x0000400002089984 */ /* 0x000e280000000a00 */
[----:B------:R-:W1:Y:S04]  /*0200*/  @!P1 LDS.64 R10, [R2+0x400] ;  /* 0x00040000020a9984 */ /* 0x000e680000000a00 */
[----:B------:R-:W2:Y:S01]  /*0210*/  @!P1 LDS.64 R12, [R2+0x440] ;  /* 0x00044000020c9984 */ /* 0x000ea20000000a00 */
[----:B0-----:R-:W-:-:S08]  /*0220*/  @!P1 DADD R6, R6, R8 ;  /* 0x0000000006069229 */ /* 0x001fd00000000008 */
[----:B-1----:R-:W-:-:S08]  /*0230*/  @!P1 DADD R6, R6, R10 ;  /* 0x0000000006069229 */ /* 0x002fd0000000000a */
[----:B--2---:R-:W-:-:S07]  /*0240*/  @!P1 DADD R6, R6, R12 ;  /* 0x0000000006069229 */ /* 0x004fce000000000c */
[----:B------:R-:W-:Y:S01]  /*0250*/  @!P1 STS.64 [R2], R6 ;  /* 0x0000000602009388 */ /* 0x000fe20000000a00 */
[----:B------:R-:W-:Y:S01]  /*0260*/  BAR.SYNC.DEFER_BLOCKING 0x0 ;  /* 0x0000000000007b1d */ /* 0x000fe20000010000 */
[C---:B------:R-:W-:Y:S02]  /*0270*/  LOP3.LUT P1, RZ, R3.reuse, 0x3fe, R0, 0xc8, !PT ;  /* 0x000003fe03ff7812 */ /* 0x040fe4000782c800 */
[----:B------:R-:W-:-:S03]  /*0280*/  LOP3.LUT R0, R3, R0, RZ, 0xfc, !PT ;  /* 0x0000000003007212 */ /* 0x000fc600078efcff */
        /* <DEDUP_REMOVED lines=9> */
[----:B------:R-:W-:-:S07]  /*0320*/  ISETP.NE.AND P0, PT, R0, RZ, PT ;  /* 0x000000ff0000720c */ /* 0x000fce0003f05270 */
[----:B------:R-:W0:Y:S01]  /*0330*/  LDC R0, c[0x0][0x398] ;  /* 0x0000e600ff007b82 */ /* 0x000e220000000800 */
[----:B------:R-:W-:Y:S04]  /*0340*/  @!P1 LDS.64 R6, [R2] ;  /* 0x0000000002069984 */ /* 0x000fe80000000a00 */
[----:B------:R-:W1:Y:S01]  /*0350*/  @!P1 LDS.64 R8, [R2+0x10] ;  /* 0x0000100002089984 */ /* 0x000e620000000a00 */
[----:B0-----:R-:W-:-:S03]  /*0360*/  IMAD R0, R0, UR9, RZ ;  /* 0x0000000900007c24 */ /* 0x001fc6000f8e02ff */
[----:B------:R-:W0:Y:S02]  /*0370*/  @!P1 LDS.64 R10, [R2+0x100] ;  /* 0x00010000020a9984 */ /* 0x000e240000000a00 */
[----:B------:R-:W-:Y:S02]  /*0380*/  LEA.HI R3, R0, UR8, RZ, 0x1c ;  /* 0x0000000800037c11 */ /* 0x000fe4000f8fe0ff */
[----:B------:R-:W2:Y:S01]  /*0390*/  @!P1 LDS.64 R12, [R2+0x110] ;  /* 0x00011000020c9984 */ /* 0x000ea20000000a00 */
[----:B-1----:R-:W-:-:S08]  /*03a0*/  @!P1 DADD R6, R6, R8 ;  /* 0x0000000006069229 */ /* 0x002fd00000000008 */
[----:B0-----:R-:W-:-:S08]  /*03b0*/  @!P1 DADD R6, R6, R10 ;  /* 0x0000000006069229 */ /* 0x001fd0000000000a */
[----:B--2---:R-:W-:-:S07]  /*03c0*/  @!P1 DADD R6, R6, R12 ;  /* 0x0000000006069229 */ /* 0x004fce000000000c */
[----:B------:R-:W-:Y:S01]  /*03d0*/  @!P1 STS.64 [R2], R6 ;  /* 0x0000000602009388 */ /* 0x000fe20000000a00 */
[----:B------:R-:W-:Y:S06]  /*03e0*/  BAR.SYNC.DEFER_BLOCKING 0x0 ;  /* 0x0000000000007b1d */ /* 0x000fec0000010000 */
[----:B------:R-:W-:Y:S04]  /*03f0*/  @!P0 LDS.64 R4, [R2] ;  /* 0x0000000002048984 */ /* 0x000fe80000000a00 */
[----:B------:R-:W0:Y:S04]  /*0400*/  @!P0 LDS.64 R8, [R2+0x8] ;  /* 0x0000080002088984 */ /* 0x000e280000000a00 */
[----:B------:R-:W1:Y:S04]  /*0410*/  @!P0 LDS.64 R10, [R2+0x80] ;  /* 0x00008000020a8984 */ /* 0x000e680000000a00 */
[----:B------:R-:W2:Y:S01]  /*0420*/  @!P0 LDS.64 R12, [R2+0x88] ;  /* 0x00008800020c8984 */ /* 0x000ea20000000a00 */
[----:B0-----:R-:W-:Y:S01]  /*0430*/  @!P0 DADD R4, R4, R8 ;  /* 0x0000000004048229 */ /* 0x001fe20000000008 */
[----:B------:R-:W0:Y:S07]  /*0440*/  LDC.64 R8, c[0x0][0x388] ;  /* 0x0000e200ff087b82 */ /* 0x000e2e0000000a00 */
[----:B-1----:R-:W-:-:S08]  /*0450*/  @!P0 DADD R4, R4, R10 ;  /* 0x0000000004048229 */ /* 0x002fd0000000000a */
[----:B--2---:R-:W-:-:S07]  /*0460*/  @!P0 DADD R4, R4, R12 ;  /* 0x0000000004048229 */ /* 0x004fce000000000c */
[----:B------:R-:W-:Y:S01]  /*0470*/  @!P0 STS.64 [R2], R4 ;  /* 0x0000000402008388 */ /* 0x000fe20000000a00 */
[----:B0-----:R-:W-:Y:S01]  /*0480*/  IMAD.WIDE.U32 R8, R3, 0x8, R8 ;  /* 0x0000000803087825 */ /* 0x001fe200078e0008 */
[----:B------:R-:W-:Y:S06]  /*0490*/  BAR.SYNC.DEFER_BLOCKING 0x0 ;  /* 0x0000000000007b1d */ /* 0x000fec0000010000 */
[----:B------:R-:W0:Y:S04]  /*04a0*/  LDS.64 R6, [UR4] ;  /* 0x00000004ff067984 */ /* 0x000e280008000a00 */
[----:B0-----:R-:W-:Y:S01]  /*04b0*/  STG.E.64 desc[UR6][R8.64], R6 ;  /* 0x0000000608007986 */ /* 0x001fe2000c101b06 */
[----:B------:R-:W-:Y:S05]  /*04c0*/  EXIT ;  /* 0x000000000000794d */ /* 0x000fea0003800000 */
.L_x_1:
        /* <DEDUP_REMOVED lines=11> */
.L_x_4:


//--------------------- .text._Z6MatAddPdS_S_ii   --------------------------
	.section	.text._Z6MatAddPdS_S_ii,"ax",@progbits
	.align	128
        .global         _Z6MatAddPdS_S_ii
        .type           _Z6MatAddPdS_S_ii,@function
        .size           _Z6MatAddPdS_S_ii,(.L_x_5 - _Z6MatAddPdS_S_ii)
        .other          _Z6MatAddPdS_S_ii,@"STO_CUDA_ENTRY STV_DEFAULT"
_Z6MatAddPdS_S_ii:
.text._Z6MatAddPdS_S_ii:
[----:B------:R-:W-:Y:S01]  /*0000*/  LDC R1, c[0x0][0x37c] ;  /* 0x0000df00ff017b82 */ /* 0x000fe20000000800 */
[----:B------:R-:W0:Y:S07]  /*0010*/  S2R R3, SR_TID.X ;  /* 0x0000000000037919 */ /* 0x000e2e0000002100 */
[----:B------:R-:W0:Y:S01]  /*0020*/  LDC R0, c[0x0][0x360] ;  /* 0x0000d800ff007b82 */ /* 0x000e220000000800 */
[----:B------:R-:W1:Y:S01]  /*0030*/  LDCU UR6, c[0x0][0x39c] ;  /* 0x00007380ff0677ac */ /* 0x000e620008000800 */
[----:B------:R-:W2:Y:S06]  /*0040*/  S2R R2, SR_TID.Y ;  /* 0x0000000000027919 */ /* 0x000eac0000002200 */
[----:B------:R-:W0:Y:S08]  /*0050*/  S2UR UR4, SR_CTAID.X ;  /* 0x00000000000479c3 */ /* 0x000e300000002500 */
[----:B------:R-:W2:Y:S08]  /*0060*/  S2UR UR5, SR_CTAID.Y ;  /* 0x00000000000579c3 */ /* 0x000eb00000002600 */
[----:B------:R-:W2:Y:S01]  /*0070*/  LDC R7, c[0x0][0x364] ;  /* 0x0000d900ff077b82 */ /* 0x000ea20000000800 */
[----:B0-----:R-:W-:-:S02]  /*0080*/  IMAD R0, R0, UR4, R3 ;  /* 0x0000000400007c24 */ /* 0x001fc4000f8e0203 */
[----:B--2---:R-:W-:-:S05]  /*0090*/  IMAD R7, R7, UR5, R2 ;  /* 0x0000000507077c24 */ /* 0x004fca000f8e0202 */
[----:B------:R-:W-:-:S04]  /*00a0*/  VIMNMX R2, PT, PT, R0, R7, !PT ;  /* 0x0000000700027248 */ /* 0x000fc80007fe0100 */
[----:B-1----:R-:W-:-:S13]  /*00b0*/  ISETP.GE.AND P0, PT, R2, UR6, PT ;  /* 0x0000000602007c0c */ /* 0x002fda000bf06270 */
[----:B------:R-:W-:Y:S05]  /*00c0*/  @P0 EXIT ;  /* 0x000000000000094d */ /* 0x000fea0003800000 */
[----:B------:R-:W0:Y:S01]  /*00d0*/  LDC.64 R2, c[0x0][0x380] ;  /* 0x0000e000ff027b82 */ /* 0x000e220000000a00 */
[----:B------:R-:W1:Y:S01]  /*00e0*/  LDCU UR6, c[0x0][0x398] ;  /* 0x00007300ff0677ac */ /* 0x000e620008000800 */
[----:B------:R-:W2:Y:S06]  /*00f0*/  LDCU.64 UR4, c[0x0][0x358] ;  /* 0x00006b00ff0477ac */ /* 0x000eac0008000a00 */
[----:B------:R-:W3:Y:S08]  /*0100*/  LDC.64 R4, c[0x0][0x388] ;  /* 0x0000e200ff047b82 */ /* 0x000ef00000000a00 */
[----:B------:R-:W4:Y:S01]  /*0110*/  LDC.64 R8, c[0x0][0x390] ;  /* 0x0000e400ff087b82 */ /* 0x000f220000000a00 */
[----:B-1----:R-:W-:-:S04]  /*0120*/  IMAD R11, R7, UR6, R0 ;  /* 0x00000006070b7c24 */ /* 0x002fc8000f8e0200 */
[----:B0-----:R-:W-:-:S06]  /*0130*/  IMAD.WIDE R2, R11, 0x8, R2 ;  /* 0x000000080b027825 */ /* 0x001fcc00078e0202 */
[----:B--2---:R-:W2:Y:S01]  /*0140*/  LDG.E.64 R2, desc[UR4][R2.64] ;  /* 0x0000000402027981 */ /* 0x004ea2000c1e1b00 */
[----:B---3--:R-:W-:-:S06]  /*0150*/  IMAD.WIDE R4, R11, 0x8, R4 ;  /* 0x000000080b047825 */ /* 0x008fcc00078e0204 */
[----:B------:R-:W2:Y:S01]  /*0160*/  LDG.E.64 R4, desc[UR4][R4.64] ;  /* 0x0000000404047981 */ /* 0x000ea2000c1e1b00 */
[----:B----4-:R-:W-:Y:S01]  /*0170*/  IMAD.WIDE R8, R11, 0x8, R8 ;  /* 0x000000080b087825 */ /* 0x010fe200078e0208 */
[----:B--2---:R-:W-:-:S07]  /*0180*/  DADD R6, R2, R4 ;  /* 0x0000000002067229 */ /* 0x004fce0000000004 */
[----:B------:R-:W-:Y:S01]  /*0190*/  STG.E.64 desc[UR4][R8.64], R6 ;  /* 0x0000000608007986 */ /* 0x000fe2000c101b04 */
[----:B------:R-:W-:Y:S05]  /*01a0*/  EXIT ;  /* 0x000000000000794d */ /* 0x000fea0003800000 */
.L_x_2:
        /* <DEDUP_REMOVED lines=13> */
.L_x_5:


//--------------------- .nv.shared._Z9MatMedianPdS_ii --------------------------
	.section	.nv.shared._Z9MatMedianPdS_ii,"aw",@nobits
	.sectionflags	@""
	.align	8
.nv.shared._Z9MatMedianPdS_ii:
	.zero		3616


//--------------------- .nv.shared.reserved.0     --------------------------
	.section	.nv.shared.reserved.0,"aw",@nobits
	.weak		__nv_reservedSMEM_offset_0_alias
	.size		__nv_reservedSMEM_offset_0_alias, 0, 64
	.other		__nv_reservedSMEM_offset_0_alias,@"STO_CUDA_RESERVED_SHARED STV_DEFAULT"
__nv_reservedSMEM_offset_0_alias:
	.zero		0
	.zero		64


//--------------------- .nv.shared._Z11MatBlockSumPdS_iii --------------------------
	.section	.nv.shared._Z11MatBlockSumPdS_iii,"aw",@nobits
	.sectionflags	@""
	.align	8
.nv.shared._Z11MatBlockSumPdS_iii:
	.zero		3072


//--------------------- .nv.constant0._Z9MatMedianPdS_ii --------------------------
	.section	.nv.constant0._Z9MatMedianPdS_ii,"a",@progbits
	.sectionflags	@""
	.align	4
.nv.constant0._Z9MatMedianPdS_ii:
	.zero		920


//--------------------- .nv.constant0._Z11MatBlockSumPdS_iii --------------------------
	.section	.nv.constant0._Z11MatBlockSumPdS_iii,"a",@progbits
	.sectionflags	@""
	.align	4
.nv.constant0._Z11MatBlockSumPdS_iii:
	.zero		924


//--------------------- .nv.constant0._Z6MatAddPdS_S_ii --------------------------
	.section	.nv.constant0._Z6MatAddPdS_S_ii,"a",@progbits
	.sectionflags	@""
	.align	4
.nv.constant0._Z6MatAddPdS_S_ii:
	.zero		928


//--------------------- SYMBOLS --------------------------

	.type		.nv.reservedSmem.offset0,@object
	.size		.nv.reservedSmem.offset0,0x4
	.type		.nv.reservedSmem.cap,@object
	.size		.nv.reservedSmem.cap,0x4
